//
// Generated by NVIDIA NVVM Compiler
//
// Compiler Build ID: CL-36424714
// Cuda compilation tools, release 13.0, V13.0.88
// Based on NVVM 20.0.0
//

.version 9.0
.target sm_100
.address_size 64

	// .globl	_Z7_matmuljjjPKfS0_Pf

.visible .entry _Z7_matmuljjjPKfS0_Pf(
	.param .u32 _Z7_matmuljjjPKfS0_Pf_param_0,
	.param .u32 _Z7_matmuljjjPKfS0_Pf_param_1,
	.param .u32 _Z7_matmuljjjPKfS0_Pf_param_2,
	.param .u64 .ptr .align 1 _Z7_matmuljjjPKfS0_Pf_param_3,
	.param .u64 .ptr .align 1 _Z7_matmuljjjPKfS0_Pf_param_4,
	.param .u64 .ptr .align 1 _Z7_matmuljjjPKfS0_Pf_param_5
)
{
	.reg .pred 	%p<13>;
	.reg .b32 	%r<92>;
	.reg .b32 	%f<68>;
	.reg .b64 	%rd<69>;

	ld.param.u32 	%r46, [_Z7_matmuljjjPKfS0_Pf_param_0];
	ld.param.u32 	%r44, [_Z7_matmuljjjPKfS0_Pf_param_1];
	ld.param.u32 	%r45, [_Z7_matmuljjjPKfS0_Pf_param_2];
	ld.param.u64 	%rd4, [_Z7_matmuljjjPKfS0_Pf_param_3];
	ld.param.u64 	%rd5, [_Z7_matmuljjjPKfS0_Pf_param_4];
	ld.param.u64 	%rd3, [_Z7_matmuljjjPKfS0_Pf_param_5];
	cvta.to.global.u64 	%rd1, %rd5;
	cvta.to.global.u64 	%rd2, %rd4;
	mov.u32 	%r47, %ctaid.x;
	mov.u32 	%r48, %ntid.x;
	mul.lo.s32 	%r1, %r47, %r48;
	mov.u32 	%r2, %tid.x;
	add.s32 	%r3, %r1, %r2;
	mov.u32 	%r49, %ctaid.y;
	mov.u32 	%r50, %ntid.y;
	mov.u32 	%r51, %tid.y;
	mad.lo.s32 	%r4, %r49, %r50, %r51;
	setp.ge.u32 	%p1, %r4, %r46;
	setp.ge.u32 	%p2, %r3, %r45;
	or.pred  	%p3, %p1, %p2;
	@%p3 bra 	$L__BB0_14;
	setp.eq.s32 	%p4, %r44, 0;
	mov.f32 	%f67, 0f00000000;
	@%p4 bra 	$L__BB0_13;
	mul.lo.s32 	%r5, %r44, %r4;
	and.b32  	%r6, %r44, 7;
	setp.lt.u32 	%p5, %r44, 8;
	mov.f32 	%f67, 0f00000000;
	mov.b32 	%r90, 0;
	@%p5 bra 	$L__BB0_5;
	and.b32  	%r90, %r44, -8;
	neg.s32 	%r88, %r90;
	add.s32 	%r53, %r2, %r45;
	add.s32 	%r87, %r53, %r1;
	shl.b32 	%r10, %r45, 3;
	shl.b32 	%r54, %r45, 1;
	add.s32 	%r86, %r3, %r54;
	mad.lo.s32 	%r85, %r45, 3, %r3;
	shl.b32 	%r55, %r45, 2;
	add.s32 	%r84, %r3, %r55;
	mad.lo.s32 	%r83, %r45, 5, %r3;
	mad.lo.s32 	%r82, %r45, 6, %r3;
	mad.lo.s32 	%r81, %r45, 7, %r3;
	add.s32 	%r79, %r5, 3;
	mov.f32 	%f67, 0f00000000;
	mov.u32 	%r80, %r3;
$L__BB0_4:
	.pragma "nounroll";
	add.s32 	%r56, %r79, -3;
	mul.wide.u32 	%rd6, %r56, 4;
	add.s64 	%rd7, %rd2, %rd6;
	ld.global.f32 	%f17, [%rd7];
	mul.wide.u32 	%rd8, %r80, 4;
	add.s64 	%rd9, %rd1, %rd8;
	ld.global.f32 	%f18, [%rd9];
	fma.rn.f32 	%f19, %f17, %f18, %f67;
	add.s32 	%r57, %r79, -2;
	mul.wide.u32 	%rd10, %r57, 4;
	add.s64 	%rd11, %rd2, %rd10;
	ld.global.f32 	%f20, [%rd11];
	mul.wide.u32 	%rd12, %r87, 4;
	add.s64 	%rd13, %rd1, %rd12;
	ld.global.f32 	%f21, [%rd13];
	fma.rn.f32 	%f22, %f20, %f21, %f19;
	add.s32 	%r58, %r79, -1;
	mul.wide.u32 	%rd14, %r58, 4;
	add.s64 	%rd15, %rd2, %rd14;
	ld.global.f32 	%f23, [%rd15];
	mul.wide.u32 	%rd16, %r86, 4;
	add.s64 	%rd17, %rd1, %rd16;
	ld.global.f32 	%f24, [%rd17];
	fma.rn.f32 	%f25, %f23, %f24, %f22;
	add.s32 	%r59, %r79, 4;
	mul.wide.u32 	%rd18, %r79, 4;
	add.s64 	%rd19, %rd2, %rd18;
	ld.global.f32 	%f26, [%rd19];
	mul.wide.u32 	%rd20, %r85, 4;
	add.s64 	%rd21, %rd1, %rd20;
	ld.global.f32 	%f27, [%rd21];
	fma.rn.f32 	%f28, %f26, %f27, %f25;
	add.s32 	%r60, %r79, 1;
	mul.wide.u32 	%rd22, %r60, 4;
	add.s64 	%rd23, %rd2, %rd22;
	ld.global.f32 	%f29, [%rd23];
	mul.wide.u32 	%rd24, %r84, 4;
	add.s64 	%rd25, %rd1, %rd24;
	ld.global.f32 	%f30, [%rd25];
	fma.rn.f32 	%f31, %f29, %f30, %f28;
	add.s32 	%r61, %r79, 2;
	mul.wide.u32 	%rd26, %r61, 4;
	add.s64 	%rd27, %rd2, %rd26;
	ld.global.f32 	%f32, [%rd27];
	mul.wide.u32 	%rd28, %r83, 4;
	add.s64 	%rd29, %rd1, %rd28;
	ld.global.f32 	%f33, [%rd29];
	fma.rn.f32 	%f34, %f32, %f33, %f31;
	add.s32 	%r62, %r79, 3;
	mul.wide.u32 	%rd30, %r62, 4;
	add.s64 	%rd31, %rd2, %rd30;
	ld.global.f32 	%f35, [%rd31];
	mul.wide.u32 	%rd32, %r82, 4;
	add.s64 	%rd33, %rd1, %rd32;
	ld.global.f32 	%f36, [%rd33];
	fma.rn.f32 	%f37, %f35, %f36, %f34;
	mul.wide.u32 	%rd34, %r59, 4;
	add.s64 	%rd35, %rd2, %rd34;
	ld.global.f32 	%f38, [%rd35];
	mul.wide.u32 	%rd36, %r81, 4;
	add.s64 	%rd37, %rd1, %rd36;
	ld.global.f32 	%f39, [%rd37];
	fma.rn.f32 	%f67, %f38, %f39, %f37;
	add.s32 	%r88, %r88, 8;
	add.s32 	%r87, %r87, %r10;
	add.s32 	%r86, %r86, %r10;
	add.s32 	%r85, %r85, %r10;
	add.s32 	%r84, %r84, %r10;
	add.s32 	%r83, %r83, %r10;
	add.s32 	%r82, %r82, %r10;
	add.s32 	%r81, %r81, %r10;
	add.s32 	%r80, %r80, %r10;
	add.s32 	%r79, %r79, 8;
	setp.ne.s32 	%p6, %r88, 0;
	@%p6 bra 	$L__BB0_4;
$L__BB0_5:
	setp.eq.s32 	%p7, %r6, 0;
	@%p7 bra 	$L__BB0_13;
	and.b32  	%r39, %r44, 3;
	setp.lt.u32 	%p8, %r6, 4;
	@%p8 bra 	$L__BB0_8;
	add.s32 	%r63, %r90, %r5;
	mul.wide.u32 	%rd38, %r63, 4;
	add.s64 	%rd39, %rd2, %rd38;
	ld.global.f32 	%f41, [%rd39];
	mad.lo.s32 	%r64, %r90, %r45, %r3;
	mul.wide.u32 	%rd40, %r64, 4;
	add.s64 	%rd41, %rd1, %rd40;
	ld.global.f32 	%f42, [%rd41];
	fma.rn.f32 	%f43, %f41, %f42, %f67;
	add.s32 	%r65, %r63, 1;
	mul.wide.u32 	%rd42, %r65, 4;
	add.s64 	%rd43, %rd2, %rd42;
	ld.global.f32 	%f44, [%rd43];
	add.s32 	%r66, %r64, %r45;
	mul.wide.u32 	%rd44, %r66, 4;
	add.s64 	%rd45, %rd1, %rd44;
	ld.global.f32 	%f45, [%rd45];
	fma.rn.f32 	%f46, %f44, %f45, %f43;
	add.s32 	%r67, %r63, 2;
	mul.wide.u32 	%rd46, %r67, 4;
	add.s64 	%rd47, %rd2, %rd46;
	ld.global.f32 	%f47, [%rd47];
	add.s32 	%r68, %r66, %r45;
	mul.wide.u32 	%rd48, %r68, 4;
	add.s64 	%rd49, %rd1, %rd48;
	ld.global.f32 	%f48, [%rd49];
	fma.rn.f32 	%f49, %f47, %f48, %f46;
	add.s32 	%r69, %r63, 3;
	mul.wide.u32 	%rd50, %r69, 4;
	add.s64 	%rd51, %rd2, %rd50;
	ld.global.f32 	%f50, [%rd51];
	add.s32 	%r70, %r68, %r45;
	mul.wide.u32 	%rd52, %r70, 4;
	add.s64 	%rd53, %rd1, %rd52;
	ld.global.f32 	%f51, [%rd53];
	fma.rn.f32 	%f67, %f50, %f51, %f49;
	add.s32 	%r90, %r90, 4;
$L__BB0_8:
	setp.eq.s32 	%p9, %r39, 0;
	@%p9 bra 	$L__BB0_13;
	setp.eq.s32 	%p10, %r39, 1;
	@%p10 bra 	$L__BB0_11;
	add.s32 	%r71, %r90, %r5;
	mul.wide.u32 	%rd54, %r71, 4;
	add.s64 	%rd55, %rd2, %rd54;
	ld.global.f32 	%f53, [%rd55];
	mad.lo.s32 	%r72, %r90, %r45, %r3;
	mul.wide.u32 	%rd56, %r72, 4;
	add.s64 	%rd57, %rd1, %rd56;
	ld.global.f32 	%f54, [%rd57];
	fma.rn.f32 	%f55, %f53, %f54, %f67;
	add.s32 	%r73, %r71, 1;
	mul.wide.u32 	%rd58, %r73, 4;
	add.s64 	%rd59, %rd2, %rd58;
	ld.global.f32 	%f56, [%rd59];
	add.s32 	%r74, %r72, %r45;
	mul.wide.u32 	%rd60, %r74, 4;
	add.s64 	%rd61, %rd1, %rd60;
	ld.global.f32 	%f57, [%rd61];
	fma.rn.f32 	%f67, %f56, %f57, %f55;
	add.s32 	%r90, %r90, 2;
$L__BB0_11:
	and.b32  	%r75, %r44, 1;
	setp.eq.b32 	%p11, %r75, 1;
	not.pred 	%p12, %p11;
	@%p12 bra 	$L__BB0_13;
	add.s32 	%r76, %r90, %r5;
	mul.wide.u32 	%rd62, %r76, 4;
	add.s64 	%rd63, %rd2, %rd62;
	ld.global.f32 	%f58, [%rd63];
	mad.lo.s32 	%r77, %r90, %r45, %r3;
	mul.wide.u32 	%rd64, %r77, 4;
	add.s64 	%rd65, %rd1, %rd64;
	ld.global.f32 	%f59, [%rd65];
	fma.rn.f32 	%f67, %f58, %f59, %f67;
$L__BB0_13:
	mad.lo.s32 	%r78, %r45, %r4, %r3;
	cvta.to.global.u64 	%rd66, %rd3;
	mul.wide.u32 	%rd67, %r78, 4;
	add.s64 	%rd68, %rd66, %rd67;
	st.global.f32 	[%rd68], %f67;
$L__BB0_14:
	ret;

}


// ===== COMPILED SASS (sm_100) =====

	.target	sm_100

	.elftype	@"ET_EXEC"


//--------------------- .note.nv.tkinfo           --------------------------
	.section	.note.nv.tkinfo,"",@"SHT_NOTE"
	.sectionflags	@"SHF_NOTE_NV_TKINFO"
	.tkinfo
        /*0018*/ 	.word	0x00000002
        /*0030*/ 	.string	""
        /*0030*/ 	.string	"ptxas"
        /*0030*/ 	.string	"Cuda compilation tools, release 13.0, V13.0.88"
        /*0030*/ 	.string	"Build cuda_13.0.r13.0/compiler.36424714_0"
        /*0030*/ 	.string	"-arch sm_100 -m 64 "



//--------------------- .note.nv.cuinfo           --------------------------
	.section	.note.nv.cuinfo,"",@"SHT_NOTE"
	.sectionflags	@"SHF_NOTE_NV_CUINFO"
        /*0018*/ 	.short	0x0002
        /*001a*/ 	.short	0x0064
        /*001c*/ 	.short	0x0082
	.zero		2


//--------------------- .nv.info                  --------------------------
	.section	.nv.info,"",@"SHT_CUDA_INFO"
	.align	4


	//----- nvinfo : EIATTR_REGCOUNT
	.align		4
        /*0000*/ 	.byte	0x04, 0x2f
        /*0002*/ 	.short	(.L_1 - .L_0)
	.align		4
.L_0:
        /*0004*/ 	.word	index@(_Z7_matmuljjjPKfS0_Pf)
        /*0008*/ 	.word	0x00000020


	//----- nvinfo : EIATTR_FRAME_SIZE
	.align		4
.L_1:
        /*000c*/ 	.byte	0x04, 0x11
        /*000e*/ 	.short	(.L_3 - .L_2)
	.align		4
.L_2:
        /*0010*/ 	.word	index@(_Z7_matmuljjjPKfS0_Pf)
        /*0014*/ 	.word	0x00000000


	//----- nvinfo : EIATTR_MIN_STACK_SIZE
	.align		4
.L_3:
        /*0018*/ 	.byte	0x04, 0x12
        /*001a*/ 	.short	(.L_5 - .L_4)
	.align		4
.L_4:
        /*001c*/ 	.word	index@(_Z7_matmuljjjPKfS0_Pf)
        /*0020*/ 	.word	0x00000000
.L_5:


//--------------------- .nv.compat                --------------------------
	.section	.nv.compat,"",@"SHT_CUDA_COMPAT_INFO"
	.align	4
        /*0000*/ 	.byte	0x02, 0x09, 0x00, 0x00, 0x02, 0x02, 0x01, 0x00, 0x02, 0x05, 0x05, 0x00, 0x03, 0x07, 0x01, 0x01
        /*0010*/ 	.byte	0x02, 0x03, 0x00, 0x00, 0x02, 0x06, 0x01, 0x00, 0x04, 0x0b, 0x08, 0x00, 0x09, 0x00, 0x00, 0x00
        /*0020*/ 	.byte	0x00, 0x00, 0x00, 0x00


//--------------------- .nv.info._Z7_matmuljjjPKfS0_Pf --------------------------
	.section	.nv.info._Z7_matmuljjjPKfS0_Pf,"",@"SHT_CUDA_INFO"
	.sectionflags	@""
	.align	4


	//----- nvinfo : EIATTR_CUDA_API_VERSION
	.align		4
        /*0000*/ 	.byte	0x04, 0x37
        /*0002*/ 	.short	(.L_7 - .L_6)
.L_6:
        /*0004*/ 	.word	0x00000082


	//----- nvinfo : EIATTR_KPARAM_INFO
	.align		4
.L_7:
        /*0008*/ 	.byte	0x04, 0x17
        /*000a*/ 	.short	(.L_9 - .L_8)
.L_8:
        /*000c*/ 	.word	0x00000000
        /*0010*/ 	.short	0x0005
        /*0012*/ 	.short	0x0020
        /*0014*/ 	.byte	0x00, 0xf5, 0x21, 0x00


	//----- nvinfo : EIATTR_KPARAM_INFO
	.align		4
.L_9:
        /*0018*/ 	.byte	0x04, 0x17
        /*001a*/ 	.short	(.L_11 - .L_10)
.L_10:
        /*001c*/ 	.word	0x00000000
        /*0020*/ 	.short	0x0004
        /*0022*/ 	.short	0x0018
        /*0024*/ 	.byte	0x00, 0xf5, 0x21, 0x00


	//----- nvinfo : EIATTR_KPARAM_INFO
	.align		4
.L_11:
        /*0028*/ 	.byte	0x04, 0x17
        /*002a*/ 	.short	(.L_13 - .L_12)
.L_12:
        /*002c*/ 	.word	0x00000000
        /*0030*/ 	.short	0x0003
        /*0032*/ 	.short	0x0010
        /*0034*/ 	.byte	0x00, 0xf5, 0x21, 0x00


	//----- nvinfo : EIATTR_KPARAM_INFO
	.align		4
.L_13:
        /*0038*/ 	.byte	0x04, 0x17
        /*003a*/ 	.short	(.L_15 - .L_14)
.L_14:
        /*003c*/ 	.word	0x00000000
        /*0040*/ 	.short	0x0002
        /*0042*/ 	.short	0x0008
        /*0044*/ 	.byte	0x00, 0xf0, 0x11, 0x00


	//----- nvinfo : EIATTR_KPARAM_INFO
	.align		4
.L_15:
        /*0048*/ 	.byte	0x04, 0x17
        /*004a*/ 	.short	(.L_17 - .L_16)
.L_16:
        /*004c*/ 	.word	0x00000000
        /*0050*/ 	.short	0x0001
        /*0052*/ 	.short	0x0004
        /*0054*/ 	.byte	0x00, 0xf0, 0x11, 0x00


	//----- nvinfo : EIATTR_KPARAM_INFO
	.align		4
.L_17:
        /*0058*/ 	.byte	0x04, 0x17
        /*005a*/ 	.short	(.L_19 - .L_18)
.L_18:
        /*005c*/ 	.word	0x00000000
        /*0060*/ 	.short	0x0000
        /*0062*/ 	.short	0x0000
        /*0064*/ 	.byte	0x00, 0xf0, 0x11, 0x00


	//----- nvinfo : EIATTR_SPARSE_MMA_MASK
	.align		4
.L_19:
        /*0068*/ 	.byte	0x03, 0x50
        /*006a*/ 	.short	0x0000


	//----- nvinfo : EIATTR_MAXREG_COUNT
	.align		4
        /*006c*/ 	.byte	0x03, 0x1b
        /*006e*/ 	.short	0x00ff


	//----- nvinfo : EIATTR_MERCURY_ISA_VERSION
	.align		4
        /*0070*/ 	.byte	0x03, 0x5f
        /*0072*/ 	.short	0x0101


	//----- nvinfo : EIATTR_VRC_CTA_INIT_COUNT
	.align		4
        /*0074*/ 	.byte	0x02, 0x4a
	.zero		1
	.zero		1


	//----- nvinfo : EIATTR_EXIT_INSTR_OFFSETS
	.align		4
        /*0078*/ 	.byte	0x04, 0x1c
        /*007a*/ 	.short	(.L_21 - .L_20)


	//   ....[0]....
.L_20:
        /*007c*/ 	.word	0x000000e0


	//   ....[1]....
        /*0080*/ 	.word	0x00000a90


	//----- nvinfo : EIATTR_CBANK_PARAM_SIZE
	.align		4
.L_21:
        /*0084*/ 	.byte	0x03, 0x19
        /*0086*/ 	.short	0x0028


	//----- nvinfo : EIATTR_PARAM_CBANK
	.align		4
        /*0088*/ 	.byte	0x04, 0x0a
        /*008a*/ 	.short	(.L_23 - .L_22)
	.align		4
.L_22:
        /*008c*/ 	.word	index@(.nv.constant0._Z7_matmuljjjPKfS0_Pf)
        /*0090*/ 	.short	0x0380
        /*0092*/ 	.short	0x0028


	//----- nvinfo : EIATTR_SW_WAR
	.align		4
.L_23:
        /*0094*/ 	.byte	0x04, 0x36
        /*0096*/ 	.short	(.L_25 - .L_24)
.L_24:
        /*0098*/ 	.word	0x00000008
.L_25:


//--------------------- .nv.callgraph             --------------------------
	.section	.nv.callgraph,"",@"SHT_CUDA_CALLGRAPH"
	.align	4
	.sectionentsize	8
	.align		4
        /*0000*/ 	.word	0x00000000
	.align		4
        /*0004*/ 	.word	0xffffffff
	.align		4
        /*0008*/ 	.word	0x00000000
	.align		4
        /*000c*/ 	.word	0xfffffffe
	.align		4
        /*0010*/ 	.word	0x00000000
	.align		4
        /*0014*/ 	.word	0xfffffffd
	.align		4
        /*0018*/ 	.word	0x00000000
	.align		4
        /*001c*/ 	.word	0xfffffffc


//--------------------- .text._Z7_matmuljjjPKfS0_Pf --------------------------
	.section	.text._Z7_matmuljjjPKfS0_Pf,"ax",@progbits
	.align	128
        .global         _Z7_matmuljjjPKfS0_Pf
        .type           _Z7_matmuljjjPKfS0_Pf,@function
        .size           _Z7_matmuljjjPKfS0_Pf,(.L_x_5 - _Z7_matmuljjjPKfS0_Pf)
        .other          _Z7_matmuljjjPKfS0_Pf,@"STO_CUDA_ENTRY STV_DEFAULT"
_Z7_matmuljjjPKfS0_Pf:
.text._Z7_matmuljjjPKfS0_Pf:
[----:B------:R-:W-:Y:S01]  /*0000*/  LDC R1, c[0x0][0x37c] ;  /* 0x0000df00ff017b82 */ /* 0x000fe20000000800 */
[----:B------:R-:W0:Y:S07]  /*0010*/  S2R R7, SR_TID.X ;  /* 0x0000000000077919 */ /* 0x000e2e0000002100 */
[----:B------:R-:W1:Y:S01]  /*0020*/  S2UR UR4, SR_CTAID.X ;  /* 0x00000000000479c3 */ /* 0x000e620000002500 */
[----:B------:R-:W1:Y:S01]  /*0030*/  LDCU UR5, c[0x0][0x360] ;  /* 0x00006c00ff0577ac */ /* 0x000e620008000800 */
[----:B------:R-:W2:Y:S01]  /*0040*/  S2R R5, SR_TID.Y ;  /* 0x0000000000057919 */ /* 0x000ea20000002200 */
[----:B------:R-:W3:Y:S05]  /*0050*/  LDCU UR7, c[0x0][0x380] ;  /* 0x00007000ff0777ac */ /* 0x000eea0008000800 */
[----:B------:R-:W2:Y:S08]  /*0060*/  S2UR UR6, SR_CTAID.Y ;  /* 0x00000000000679c3 */ /* 0x000eb00000002600 */
[----:B------:R-:W2:Y:S08]  /*0070*/  LDC R2, c[0x0][0x364] ;  /* 0x0000d900ff027b82 */ /* 0x000eb00000000800 */
[----:B------:R-:W4:Y:S01]  /*0080*/  LDC R0, c[0x0][0x388] ;  /* 0x0000e200ff007b82 */ /* 0x000f220000000800 */
[----:B-1----:R-:W-:-:S06]  /*0090*/  UIMAD UR4, UR4, UR5, URZ ;  /* 0x00000005040472a4 */ /* 0x002fcc000f8e02ff */
[----:B0-----:R-:W-:Y:S01]  /*00a0*/  IADD3 R3, PT, PT, R7, UR4, RZ ;  /* 0x0000000407037c10 */ /* 0x001fe2000fffe0ff */
[----:B--2---:R-:W-:-:S03]  /*00b0*/  IMAD R2, R2, UR6, R5 ;  /* 0x0000000602027c24 */ /* 0x004fc6000f8e0205 */
[----:B----4-:R-:W-:-:S04]  /*00c0*/  ISETP.GE.U32.AND P0, PT, R3, R0, PT ;  /* 0x000000000300720c */ /* 0x010fc80003f06070 */
[----:B---3--:R-:W-:-:S13]  /*00d0*/  ISETP.GE.U32.OR P0, PT, R2, UR7, P0 ;  /* 0x0000000702007c0c */ /* 0x008fda0008706470 */
[----:B------:R-:W-:Y:S05]  /*00e0*/  @P0 EXIT ;  /* 0x000000000000094d */ /* 0x000fea0003800000 */
[----:B------:R-:W0:Y:S01]  /*00f0*/  LDC R5, c[0x0][0x384] ;  /* 0x0000e100ff057b82 */ /* 0x000e220000000800 */
[----:B------:R-:W1:Y:S01]  /*0100*/  LDCU.64 UR6, c[0x0][0x358] ;  /* 0x00006b00ff0677ac */ /* 0x000e620008000a00 */
[----:B------:R-:W-:Y:S01]  /*0110*/  HFMA2 R12, -RZ, RZ, 0, 0 ;  /* 0x00000000ff0c7431 */ /* 0x000fe200000001ff */
[----:B0-----:R-:W-:-:S13]  /*0120*/  ISETP.NE.AND P0, PT, R5, RZ, PT ;  /* 0x000000ff0500720c */ /* 0x001fda0003f05270 */
[----:B-1----:R-:W-:Y:S05]  /*0130*/  @!P0 BRA `(.L_x_0) ;  /* 0x0000000800448947 */ /* 0x002fea0003800000 */
[C---:B------:R-:W-:Y:S02]  /*0140*/  ISETP.GE.U32.AND P1, PT, R5.reuse, 0x8, PT ;  /* 0x000000080500780c */ /* 0x040fe40003f26070 */
[----:B------:R-:W-:Y:S02]  /*0150*/  LOP3.LUT R4, R5, 0x7, RZ, 0xc0, !PT ;  /* 0x0000000705047812 */ /* 0x000fe400078ec0ff */
[----:B------:R-:W-:Y:S02]  /*0160*/  MOV R12, RZ ;  /* 0x000000ff000c7202 */ /* 0x000fe40000000f00 */
[----:B------:R-:W-:Y:S02]  /*0170*/  ISETP.NE.AND P0, PT, R4, RZ, PT ;  /* 0x000000ff0400720c */ /* 0x000fe40003f05270 */
[----:B------:R-:W-:-:S05]  /*0180*/  MOV R6, RZ ;  /* 0x000000ff00067202 */ /* 0x000fca0000000f00 */
[----:B------:R-:W-:Y:S06]  /*0190*/  @!P1 BRA `(.L_x_1) ;  /* 0x0000000400249947 */ /* 0x000fec0003800000 */
[----:B------:R-:W-:Y:S01]  /*01a0*/  LOP3.LUT R6, R5, 0xfffffff8, RZ, 0xc0, !PT ;  /* 0xfffffff805067812 */ /* 0x000fe200078ec0ff */
[C---:B------:R-:W-:Y:S01]  /*01b0*/  IMAD R11, R0.reuse, 0x3, R3 ;  /* 0x00000003000b7824 */ /* 0x040fe200078e0203 */
[C---:B------:R-:W-:Y:S01]  /*01c0*/  IADD3 R7, PT, PT, R0.reuse, UR4, R7 ;  /* 0x0000000400077c10 */ /* 0x040fe2000fffe007 */
[C-C-:B------:R-:W-:Y:S01]  /*01d0*/  IMAD R15, R0.reuse, 0x5, R3.reuse ;  /* 0x00000005000f7824 */ /* 0x140fe200078e0203 */
[CC--:B------:R-:W-:Y:S01]  /*01e0*/  LEA R9, R0.reuse, R3.reuse, 0x1 ;  /* 0x0000000300097211 */ /* 0x0c0fe200078e08ff */
[C-C-:B------:R-:W-:Y:S01]  /*01f0*/  IMAD R25, R0.reuse, 0x6, R3.reuse ;  /* 0x0000000600197824 */ /* 0x140fe200078e0203 */
[C---:B------:R-:W-:Y:S01]  /*0200*/  LEA R13, R0.reuse, R3, 0x2 ;  /* 0x00000003000d7211 */ /* 0x040fe200078e10ff */
[----:B------:R-:W-:Y:S01]  /*0210*/  IMAD R27, R0, 0x7, R3 ;  /* 0x00000007001b7824 */ /* 0x000fe200078e0203 */
[----:B------:R-:W-:Y:S01]  /*0220*/  MOV R12, RZ ;  /* 0x000000ff000c7202 */ /* 0x000fe20000000f00 */
[----:B------:R-:W-:Y:S01]  /*0230*/  IMAD R8, R2, R5, 0x3 ;  /* 0x0000000302087424 */ /* 0x000fe200078e0205 */
[----:B------:R-:W-:-:S02]  /*0240*/  MOV R29, R3 ;  /* 0x00000003001d7202 */ /* 0x000fc40000000f00 */
[----:B------:R-:W-:-:S07]  /*0250*/  IADD3 R10, PT, PT, -R6, RZ, RZ ;  /* 0x000000ff060a7210 */ /* 0x000fce0007ffe1ff */
.L_x_2:
[----:B------:R-:W0:Y:S01]  /*0260*/  LDC.64 R20, c[0x0][0x390] ;  /* 0x0000e400ff147b82 */ /* 0x000e220000000a00 */
[----:B------:R-:W-:-:S07]  /*0270*/  IADD3 R23, PT, PT, R8, -0x3, RZ ;  /* 0xfffffffd08177810 */ /* 0x000fce0007ffe0ff */
[----:B------:R-:W1:Y:S01]  /*0280*/  LDC.64 R16, c[0x0][0x398] ;  /* 0x0000e600ff107b82 */ /* 0x000e620000000a00 */
[----:B0-----:R-:W-:-:S06]  /*0290*/  IMAD.WIDE.U32 R22, R23, 0x4, R20 ;  /* 0x0000000417167825 */ /* 0x001fcc00078e0014 */
[----:B------:R-:W2:Y:S01]  /*02a0*/  LDG.E R23, desc[UR6][R22.64] ;  /* 0x0000000616177981 */ /* 0x000ea2000c1e1900 */
[----:B-1----:R-:W-:-:S06]  /*02b0*/  IMAD.WIDE.U32 R18, R29, 0x4, R16 ;  /* 0x000000041d127825 */ /* 0x002fcc00078e0010 */
[----:B------:R-:W2:Y:S01]  /*02c0*/  LDG.E R18, desc[UR6][R18.64] ;  /* 0x0000000612127981 */ /* 0x000ea2000c1e1900 */
[C---:B------:R-:W-:Y:S02]  /*02d0*/  IADD3 R14, PT, PT, R8.reuse, -0x2, RZ ;  /* 0xfffffffe080e7810 */ /* 0x040fe40007ffe0ff */
[----:B------:R-:W-:Y:S01]  /*02e0*/  IADD3 R24, PT, PT, R8, -0x1, RZ ;  /* 0xffffffff08187810 */ /* 0x000fe20007ffe0ff */
[----:B--2---:R-:W-:Y:S02]  /*02f0*/  FFMA R12, R23, R18, R12 ;  /* 0x00000012170c7223 */ /* 0x004fe4000000000c */
[----:B------:R-:W-:-:S04]  /*0300*/  IMAD.WIDE.U32 R18, R14, 0x4, R20 ;  /* 0x000000040e127825 */ /* 0x000fc800078e0014 */
[----:B------:R-:W-:Y:S01]  /*0310*/  IMAD.WIDE.U32 R22, R7, 0x4, R16 ;  /* 0x0000000407167825 */ /* 0x000fe200078e0010 */
[----:B------:R0:W2:Y:S04]  /*0320*/  LDG.E R14, desc[UR6][R18.64] ;  /* 0x00000006120e7981 */ /* 0x0000a8000c1e1900 */
[----:B------:R1:W2:Y:S01]  /*0330*/  LDG.E R26, desc[UR6][R22.64] ;  /* 0x00000006161a7981 */ /* 0x0002a2000c1e1900 */
[----:B0-----:R-:W-:-:S04]  /*0340*/  IMAD.WIDE.U32 R18, R24, 0x4, R20 ;  /* 0x0000000418127825 */ /* 0x001fc800078e0014 */
[----:B-1----:R-:W-:Y:S01]  /*0350*/  IMAD.WIDE.U32 R22, R9, 0x4, R16 ;  /* 0x0000000409167825 */ /* 0x002fe200078e0010 */
[----:B------:R0:W3:Y:S04]  /*0360*/  LDG.E R24, desc[UR6][R18.64] ;  /* 0x0000000612187981 */ /* 0x0000e8000c1e1900 */
[----:B------:R1:W3:Y:S01]  /*0370*/  LDG.E R28, desc[UR6][R22.64] ;  /* 0x00000006161c7981 */ /* 0x0002e2000c1e1900 */
[----:B0-----:R-:W-:-:S04]  /*0380*/  IMAD.WIDE.U32 R18, R8, 0x4, R20 ;  /* 0x0000000408127825 */ /* 0x001fc800078e0014 */
[----:B-1----:R-:W-:-:S04]  /*0390*/  IMAD.WIDE.U32 R22, R11, 0x4, R16 ;  /* 0x000000040b167825 */ /* 0x002fc800078e0010 */
[----:B--2---:R-:W-:Y:S02]  /*03a0*/  FFMA R12, R14, R26, R12 ;  /* 0x0000001a0e0c7223 */ /* 0x004fe4000000000c */
[----:B------:R-:W2:Y:S04]  /*03b0*/  LDG.E R14, desc[UR6][R18.64] ;  /* 0x00000006120e7981 */ /* 0x000ea8000c1e1900 */
[----:B------:R0:W2:Y:S01]  /*03c0*/  LDG.E R26, desc[UR6][R22.64] ;  /* 0x00000006161a7981 */ /* 0x0000a2000c1e1900 */
[----:B---3--:R-:W-:Y:S01]  /*03d0*/  FFMA R12, R24, R28, R12 ;  /* 0x0000001c180c7223 */ /* 0x008fe2000000000c */
[----:B------:R-:W-:Y:S01]  /*03e0*/  IADD3 R24, PT, PT, R8, 0x1, RZ ;  /* 0x0000000108187810 */ /* 0x000fe20007ffe0ff */
[----:B0-----:R-:W-:-:S04]  /*03f0*/  IMAD.WIDE.U32 R22, R13, 0x4, R16 ;  /* 0x000000040d167825 */ /* 0x001fc800078e0010 */
[----:B------:R-:W-:Y:S01]  /*0400*/  IMAD.WIDE.U32 R18, R24, 0x4, R20 ;  /* 0x0000000418127825 */ /* 0x000fe200078e0014 */
[----:B------:R-:W3:Y:S04]  /*0410*/  LDG.E R28, desc[UR6][R22.64] ;  /* 0x00000006161c7981 */ /* 0x000ee8000c1e1900 */
[----:B------:R0:W3:Y:S01]  /*0420*/  LDG.E R24, desc[UR6][R18.64] ;  /* 0x0000000612187981 */ /* 0x0000e2000c1e1900 */
[----:B--2---:R-:W-:Y:S01]  /*0430*/  FFMA R12, R14, R26, R12 ;  /* 0x0000001a0e0c7223 */ /* 0x004fe2000000000c */
[C---:B------:R-:W-:Y:S02]  /*0440*/  IADD3 R26, PT, PT, R8.reuse, 0x3, RZ ;  /* 0x00000003081a7810 */ /* 0x040fe40007ffe0ff */
[----:B------:R-:W-:-:S03]  /*0450*/  IADD3 R14, PT, PT, R8, 0x2, RZ ;  /* 0x00000002080e7810 */ /* 0x000fc60007ffe0ff */
[----:B0-----:R-:W-:Y:S01]  /*0460*/  IMAD.WIDE.U32 R18, R26, 0x4, R20 ;  /* 0x000000041a127825 */ /* 0x001fe200078e0014 */
[----:B------:R-:W-:-:S03]  /*0470*/  IADD3 R26, PT, PT, R8, 0x4, RZ ;  /* 0x00000004081a7810 */ /* 0x000fc60007ffe0ff */
[--C-:B------:R-:W-:Y:S02]  /*0480*/  IMAD.WIDE.U32 R22, R14, 0x4, R20.reuse ;  /* 0x000000040e167825 */ /* 0x100fe400078e0014 */
[----:B------:R0:W2:Y:S02]  /*0490*/  LDG.E R14, desc[UR6][R18.64] ;  /* 0x00000006120e7981 */ /* 0x0000a4000c1e1900 */
[----:B------:R-:W-:-:S04]  /*04a0*/  IMAD.WIDE.U32 R20, R26, 0x4, R20 ;  /* 0x000000041a147825 */ /* 0x000fc800078e0014 */
[----:B---3--:R-:W-:Y:S02]  /*04b0*/  FFMA R12, R24, R28, R12 ;  /* 0x0000001c180c7223 */ /* 0x008fe4000000000c */
[----:B------:R-:W3:Y:S01]  /*04c0*/  LDG.E R21, desc[UR6][R20.64] ;  /* 0x0000000614157981 */ /* 0x000ee2000c1e1900 */
[----:B0-----:R-:W-:-:S03]  /*04d0*/  IMAD.WIDE.U32 R18, R15, 0x4, R16 ;  /* 0x000000040f127825 */ /* 0x001fc600078e0010 */
[----:B------:R0:W4:Y:S04]  /*04e0*/  LDG.E R24, desc[UR6][R22.64] ;  /* 0x0000000616187981 */ /* 0x000128000c1e1900 */
[----:B------:R-:W4:Y:S01]  /*04f0*/  LDG.E R26, desc[UR6][R18.64] ;  /* 0x00000006121a7981 */ /* 0x000f22000c1e1900 */
[----:B0-----:R-:W-:-:S04]  /*0500*/  IMAD.WIDE.U32 R22, R25, 0x4, R16 ;  /* 0x0000000419167825 */ /* 0x001fc800078e0010 */
[----:B------:R-:W-:Y:S01]  /*0510*/  IMAD.WIDE.U32 R16, R27, 0x4, R16 ;  /* 0x000000041b107825 */ /* 0x000fe200078e0010 */
[----:B------:R-:W2:Y:S05]  /*0520*/  LDG.E R28, desc[UR6][R22.64] ;  /* 0x00000006161c7981 */ /* 0x000eaa000c1e1900 */
[----:B------:R-:W3:Y:S01]  /*0530*/  LDG.E R16, desc[UR6][R16.64] ;  /* 0x0000000610107981 */ /* 0x000ee2000c1e1900 */
[----:B------:R-:W-:-:S04]  /*0540*/  IADD3 R10, PT, PT, R10, 0x8, RZ ;  /* 0x000000080a0a7810 */ /* 0x000fc80007ffe0ff */
[----:B------:R-:W-:Y:S02]  /*0550*/  ISETP.NE.AND P1, PT, R10, RZ, PT ;  /* 0x000000ff0a00720c */ /* 0x000fe40003f25270 */
[----:B------:R-:W-:Y:S02]  /*0560*/  IADD3 R8, PT, PT, R8, 0x8, RZ ;  /* 0x0000000808087810 */ /* 0x000fe40007ffe0ff */
[C---:B------:R-:W-:Y:S02]  /*0570*/  LEA R7, R0.reuse, R7, 0x3 ;  /* 0x0000000700077211 */ /* 0x040fe400078e18ff */
[C---:B------:R-:W-:Y:S02]  /*0580*/  LEA R9, R0.reuse, R9, 0x3 ;  /* 0x0000000900097211 */ /* 0x040fe400078e18ff */
[C---:B------:R-:W-:Y:S02]  /*0590*/  LEA R11, R0.reuse, R11, 0x3 ;  /* 0x0000000b000b7211 */ /* 0x040fe400078e18ff */
[----:B------:R-:W-:-:S02]  /*05a0*/  LEA R13, R0, R13, 0x3 ;  /* 0x0000000d000d7211 */ /* 0x000fc400078e18ff */
[C---:B------:R-:W-:Y:S02]  /*05b0*/  LEA R15, R0.reuse, R15, 0x3 ;  /* 0x0000000f000f7211 */ /* 0x040fe400078e18ff */
[C---:B------:R-:W-:Y:S02]  /*05c0*/  LEA R25, R0.reuse, R25, 0x3 ;  /* 0x0000001900197211 */ /* 0x040fe400078e18ff */
[C---:B------:R-:W-:Y:S02]  /*05d0*/  LEA R27, R0.reuse, R27, 0x3 ;  /* 0x0000001b001b7211 */ /* 0x040fe400078e18ff */
[----:B------:R-:W-:Y:S01]  /*05e0*/  LEA R29, R0, R29, 0x3 ;  /* 0x0000001d001d7211 */ /* 0x000fe200078e18ff */
[----:B----4-:R-:W-:-:S04]  /*05f0*/  FFMA R12, R24, R26, R12 ;  /* 0x0000001a180c7223 */ /* 0x010fc8000000000c */
[----:B--2---:R-:W-:-:S04]  /*0600*/  FFMA R12, R14, R28, R12 ;  /* 0x0000001c0e0c7223 */ /* 0x004fc8000000000c */
[----:B---3--:R-:W-:Y:S01]  /*0610*/  FFMA R12, R21, R16, R12 ;  /* 0x00000010150c7223 */ /* 0x008fe2000000000c */
[----:B------:R-:W-:Y:S06]  /*0620*/  @P1 BRA `(.L_x_2) ;  /* 0xfffffffc000c1947 */ /* 0x000fec000383ffff */
.L_x_1:
[----:B------:R-:W-:Y:S05]  /*0630*/  @!P0 BRA `(.L_x_0) ;  /* 0x0000000400048947 */ /* 0x000fea0003800000 */
[----:B------:R-:W-:Y:S02]  /*0640*/  ISETP.GE.U32.AND P0, PT, R4, 0x4, PT ;  /* 0x000000040400780c */ /* 0x000fe40003f06070 */
[----:B------:R-:W-:-:S04]  /*0650*/  LOP3.LUT R13, R5, 0x3, RZ, 0xc0, !PT ;  /* 0x00000003050d7812 */ /* 0x000fc800078ec0ff */
[----:B------:R-:W-:-:S07]  /*0660*/  ISETP.NE.AND P1, PT, R13, RZ, PT ;  /* 0x000000ff0d00720c */ /* 0x000fce0003f25270 */
[----:B------:R-:W-:Y:S06]  /*0670*/  @!P0 BRA `(.L_x_3) ;  /* 0x00000000007c8947 */ /* 0x000fec0003800000 */
[----:B------:R-:W0:Y:S01]  /*0680*/  LDC.64 R8, c[0x0][0x398] ;  /* 0x0000e600ff087b82 */ /* 0x000e220000000a00 */
[----:B------:R-:W-:Y:S02]  /*0690*/  IMAD R15, R2, R5, R6 ;  /* 0x00000005020f7224 */ /* 0x000fe400078e0206 */
[----:B------:R-:W-:-:S03]  /*06a0*/  IMAD R17, R6, R0, R3 ;  /* 0x0000000006117224 */ /* 0x000fc600078e0203 */
[C---:B------:R-:W-:Y:S02]  /*06b0*/  IADD3 R23, PT, PT, R15.reuse, 0x1, RZ ;  /* 0x000000010f177810 */ /* 0x040fe40007ffe0ff */
[----:B------:R-:W1:Y:S01]  /*06c0*/  LDC.64 R10, c[0x0][0x390] ;  /* 0x0000e400ff0a7b82 */ /* 0x000e620000000a00 */
[C---:B------:R-:W-:Y:S02]  /*06d0*/  IADD3 R27, PT, PT, R15.reuse, 0x2, RZ ;  /* 0x000000020f1b7810 */ /* 0x040fe40007ffe0ff */
[----:B------:R-:W-:Y:S01]  /*06e0*/  IADD3 R4, PT, PT, R15, 0x3, RZ ;  /* 0x000000030f047810 */ /* 0x000fe20007ffe0ff */
[C---:B0-----:R-:W-:Y:S01]  /*06f0*/  IMAD.WIDE.U32 R20, R17.reuse, 0x4, R8 ;  /* 0x0000000411147825 */ /* 0x041fe200078e0008 */
[----:B------:R-:W-:-:S04]  /*0700*/  IADD3 R17, PT, PT, R17, R0, RZ ;  /* 0x0000000011117210 */ /* 0x000fc80007ffe0ff */
[-C--:B------:R-:W-:Y:S01]  /*0710*/  IADD3 R29, PT, PT, R17, R0.reuse, RZ ;  /* 0x00000000111d7210 */ /* 0x080fe20007ffe0ff */
[--C-:B-1----:R-:W-:Y:S01]  /*0720*/  IMAD.WIDE.U32 R24, R15, 0x4, R10.reuse ;  /* 0x000000040f187825 */ /* 0x102fe200078e000a */
[----:B------:R-:W2:Y:S03]  /*0730*/  LDG.E R20, desc[UR6][R20.64] ;  /* 0x0000000614147981 */ /* 0x000ea6000c1e1900 */
[----:B------:R-:W-:Y:S01]  /*0740*/  IMAD.WIDE.U32 R22, R23, 0x4, R10 ;  /* 0x0000000417167825 */ /* 0x000fe200078e000a */
[----:B------:R-:W2:Y:S03]  /*0750*/  LDG.E R7, desc[UR6][R24.64] ;  /* 0x0000000618077981 */ /* 0x000ea6000c1e1900 */
[----:B------:R-:W-:Y:S02]  /*0760*/  IMAD.WIDE.U32 R18, R17, 0x4, R8 ;  /* 0x0000000411127825 */ /* 0x000fe400078e0008 */
[----:B------:R-:W3:Y:S02]  /*0770*/  LDG.E R22, desc[UR6][R22.64] ;  /* 0x0000000616167981 */ /* 0x000ee4000c1e1900 */
[----:B------:R-:W-:Y:S01]  /*0780*/  IMAD.WIDE.U32 R14, R27, 0x4, R10 ;  /* 0x000000041b0e7825 */ /* 0x000fe200078e000a */
[C---:B------:R-:W-:Y:S01]  /*0790*/  IADD3 R27, PT, PT, R29.reuse, R0, RZ ;  /* 0x000000001d1b7210 */ /* 0x040fe20007ffe0ff */
[----:B------:R-:W3:Y:S02]  /*07a0*/  LDG.E R19, desc[UR6][R18.64] ;  /* 0x0000000612137981 */ /* 0x000ee4000c1e1900 */
[----:B------:R-:W-:-:S02]  /*07b0*/  IMAD.WIDE.U32 R16, R29, 0x4, R8 ;  /* 0x000000041d107825 */ /* 0x000fc400078e0008 */
[----:B------:R-:W4:Y:S02]  /*07c0*/  LDG.E R14, desc[UR6][R14.64] ;  /* 0x000000060e0e7981 */ /* 0x000f24000c1e1900 */
[----:B------:R-:W-:Y:S02]  /*07d0*/  IMAD.WIDE.U32 R10, R4, 0x4, R10 ;  /* 0x00000004040a7825 */ /* 0x000fe400078e000a */
[----:B------:R-:W4:Y:S02]  /*07e0*/  LDG.E R16, desc[UR6][R16.64] ;  /* 0x0000000610107981 */ /* 0x000f24000c1e1900 */
[----:B------:R-:W-:Y:S02]  /*07f0*/  IMAD.WIDE.U32 R8, R27, 0x4, R8 ;  /* 0x000000041b087825 */ /* 0x000fe400078e0008 */
[----:B------:R-:W5:Y:S04]  /*0800*/  LDG.E R10, desc[UR6][R10.64] ;  /* 0x000000060a0a7981 */ /* 0x000f68000c1e1900 */
[----:B------:R-:W5:Y:S01]  /*0810*/  LDG.E R8, desc[UR6][R8.64] ;  /* 0x0000000608087981 */ /* 0x000f62000c1e1900 */
[----:B------:R-:W-:Y:S01]  /*0820*/  IADD3 R6, PT, PT, R6, 0x4, RZ ;  /* 0x0000000406067810 */ /* 0x000fe20007ffe0ff */
[----:B--2---:R-:W-:-:S04]  /*0830*/  FFMA R7, R7, R20, R12 ;  /* 0x0000001407077223 */ /* 0x004fc8000000000c */
[----:B---3--:R-:W-:-:S04]  /*0840*/  FFMA R7, R22, R19, R7 ;  /* 0x0000001316077223 */ /* 0x008fc80000000007 */
[----:B----4-:R-:W-:-:S04]  /*0850*/  FFMA R7, R14, R16, R7 ;  /* 0x000000100e077223 */ /* 0x010fc80000000007 */
[----:B-----5:R-:W-:-:S07]  /*0860*/  FFMA R12, R10, R8, R7 ;  /* 0x000000080a0c7223 */ /* 0x020fce0000000007 */
.L_x_3:
[----:B------:R-:W-:Y:S05]  /*0870*/  @!P1 BRA `(.L_x_0) ;  /* 0x0000000000749947 */ /* 0x000fea0003800000 */
[----:B------:R-:W0:Y:S01]  /*0880*/  LDC.64 R8, c[0x0][0x398] ;  /* 0x0000e600ff087b82 */ /* 0x000e220000000a00 */
[----:B------:R-:W-:Y:S02]  /*0890*/  ISETP.NE.AND P0, PT, R13, 0x1, PT ;  /* 0x000000010d00780c */ /* 0x000fe40003f05270 */
[----:B------:R-:W-:-:S04]  /*08a0*/  LOP3.LUT R4, R5, 0x1, RZ, 0xc0, !PT ;  /* 0x0000000105047812 */ /* 0x000fc800078ec0ff */
[----:B------:R-:W-:Y:S01]  /*08b0*/  ISETP.NE.U32.AND P1, PT, R4, 0x1, PT ;  /* 0x000000010400780c */ /* 0x000fe20003f25070 */
[----:B------:R-:W1:Y:S06]  /*08c0*/  LDC.64 R18, c[0x0][0x390] ;  /* 0x0000e400ff127b82 */ /* 0x000e6c0000000a00 */
[----:B------:R-:W-:Y:S02]  /*08d0*/  @P0 IMAD R7, R2, R5, R6 ;  /* 0x0000000502070224 */ /* 0x000fe400078e0206 */
[----:B------:R-:W2:Y:S01]  /*08e0*/  LDC.64 R10, c[0x0][0x390] ;  /* 0x0000e400ff0a7b82 */ /* 0x000ea20000000a00 */
[C---:B------:R-:W-:Y:S01]  /*08f0*/  @P0 IMAD R17, R6.reuse, R0, R3 ;  /* 0x0000000006110224 */ /* 0x040fe200078e0203 */
[----:B------:R-:W-:-:S02]  /*0900*/  @P0 IADD3 R6, PT, PT, R6, 0x2, RZ ;  /* 0x0000000206060810 */ /* 0x000fc40007ffe0ff */
[----:B------:R-:W-:Y:S02]  /*0910*/  @P0 IADD3 R13, PT, PT, R7, 0x1, RZ ;  /* 0x00000001070d0810 */ /* 0x000fe40007ffe0ff */
[C---:B------:R-:W-:Y:S02]  /*0920*/  @P0 IADD3 R23, PT, PT, R17.reuse, R0, RZ ;  /* 0x0000000011170210 */ /* 0x040fe40007ffe0ff */
[----:B------:R-:W3:Y:S01]  /*0930*/  LDC.64 R14, c[0x0][0x398] ;  /* 0x0000e600ff0e7b82 */ /* 0x000ee20000000a00 */
[----:B0-----:R-:W-:-:S04]  /*0940*/  @P0 IMAD.WIDE.U32 R16, R17, 0x4, R8 ;  /* 0x0000000411100825 */ /* 0x001fc800078e0008 */
[----:B------:R-:W-:Y:S02]  /*0950*/  @P0 IMAD.WIDE.U32 R8, R23, 0x4, R8 ;  /* 0x0000000417080825 */ /* 0x000fe400078e0008 */
[----:B------:R-:W4:Y:S02]  /*0960*/  @P0 LDG.E R16, desc[UR6][R16.64] ;  /* 0x0000000610100981 */ /* 0x000f24000c1e1900 */
[--C-:B-1----:R-:W-:Y:S02]  /*0970*/  @P0 IMAD.WIDE.U32 R20, R7, 0x4, R18.reuse ;  /* 0x0000000407140825 */ /* 0x102fe400078e0012 */
[----:B------:R-:W5:Y:S02]  /*0980*/  @P0 LDG.E R8, desc[UR6][R8.64] ;  /* 0x0000000608080981 */ /* 0x000f64000c1e1900 */
[----:B------:R-:W-:Y:S02]  /*0990*/  @P0 IMAD.WIDE.U32 R18, R13, 0x4, R18 ;  /* 0x000000040d120825 */ /* 0x000fe400078e0012 */
[----:B------:R-:W4:Y:S02]  /*09a0*/  @P0 LDG.E R7, desc[UR6][R20.64] ;  /* 0x0000000614070981 */ /* 0x000f24000c1e1900 */
[----:B------:R-:W-:-:S02]  /*09b0*/  @!P1 IMAD R5, R2, R5, R6 ;  /* 0x0000000502059224 */ /* 0x000fc400078e0206 */
[----:B------:R-:W-:Y:S01]  /*09c0*/  @!P1 IMAD R13, R6, R0, R3 ;  /* 0x00000000060d9224 */ /* 0x000fe200078e0203 */
[----:B------:R-:W5:Y:S01]  /*09d0*/  @P0 LDG.E R18, desc[UR6][R18.64] ;  /* 0x0000000612120981 */ /* 0x000f62000c1e1900 */
[----:B--2---:R-:W-:-:S04]  /*09e0*/  @!P1 IMAD.WIDE.U32 R10, R5, 0x4, R10 ;  /* 0x00000004050a9825 */ /* 0x004fc800078e000a */
[----:B---3--:R-:W-:Y:S02]  /*09f0*/  @!P1 IMAD.WIDE.U32 R14, R13, 0x4, R14 ;  /* 0x000000040d0e9825 */ /* 0x008fe400078e000e */
[----:B------:R-:W2:Y:S04]  /*0a00*/  @!P1 LDG.E R11, desc[UR6][R10.64] ;  /* 0x000000060a0b9981 */ /* 0x000ea8000c1e1900 */
[----:B------:R-:W2:Y:S01]  /*0a10*/  @!P1 LDG.E R14, desc[UR6][R14.64] ;  /* 0x000000060e0e9981 */ /* 0x000ea2000c1e1900 */
[----:B----4-:R-:W-:-:S04]  /*0a20*/  @P0 FFMA R7, R7, R16, R12 ;  /* 0x0000001007070223 */ /* 0x010fc8000000000c */
[----:B-----5:R-:W-:-:S04]  /*0a30*/  @P0 FFMA R12, R18, R8, R7 ;  /* 0x00000008120c0223 */ /* 0x020fc80000000007 */
[----:B--2---:R-:W-:-:S07]  /*0a40*/  @!P1 FFMA R12, R11, R14, R12 ;  /* 0x0000000e0b0c9223 */ /* 0x004fce000000000c */
.L_x_0:
[----:B------:R-:W0:Y:S01]  /*0a50*/  LDC.64 R4, c[0x0][0x3a0] ;  /* 0x0000e800ff047b82 */ /* 0x000e220000000a00 */
[----:B------:R-:W-:-:S04]  /*0a60*/  IMAD R3, R2, R0, R3 ;  /* 0x0000000002037224 */ /* 0x000fc800078e0203 */
[----:B0-----:R-:W-:-:S05]  /*0a70*/  IMAD.WIDE.U32 R2, R3, 0x4, R4 ;  /* 0x0000000403027825 */ /* 0x001fca00078e0004 */
[----:B------:R-:W-:Y:S01]  /*0a80*/  STG.E desc[UR6][R2.64], R12 ;  /* 0x0000000c02007986 */ /* 0x000fe2000c101906 */
[----:B------:R-:W-:Y:S05]  /*0a90*/  EXIT ;  /* 0x000000000000794d */ /* 0x000fea0003800000 */
.L_x_4:
[----:B------:R-:W-:-:S00]  /*0aa0*/  BRA `(.L_x_4) ;  /* 0xfffffffc00fc7947 */ /* 0x000fc0000383ffff */
[----:B------:R-:W-:-:S00]  /*0ab0*/  NOP ;  /* 0x0000000000007918 */ /* 0x000fc00000000000 */
        /* <DEDUP_REMOVED lines=12> */
.L_x_5:


//--------------------- .nv.shared.reserved.0     --------------------------
	.section	.nv.shared.reserved.0,"aw",@nobits
	.weak		__nv_reservedSMEM_offset_0_alias
	.size		__nv_reservedSMEM_offset_0_alias, 0, 64
	.other		__nv_reservedSMEM_offset_0_alias,@"STO_CUDA_RESERVED_SHARED STV_DEFAULT"
__nv_reservedSMEM_offset_0_alias:
	.zero		0
	.zero		64


//--------------------- .nv.constant0._Z7_matmuljjjPKfS0_Pf --------------------------
	.section	.nv.constant0._Z7_matmuljjjPKfS0_Pf,"a",@progbits
	.sectionflags	@""
	.align	4
.nv.constant0._Z7_matmuljjjPKfS0_Pf:
	.zero		936


//--------------------- SYMBOLS --------------------------

	.type		.nv.reservedSmem.offset0,@object
	.size		.nv.reservedSmem.offset0,0x4
